//
// Generated by NVIDIA NVVM Compiler
//
// Compiler Build ID: CL-36424714
// Cuda compilation tools, release 13.0, V13.0.88
// Based on NVVM 20.0.0
//

.version 9.0
.target sm_100
.address_size 64

	// .globl	_Z18fir_lowpass_kernelPKfPfS0_ii

.visible .entry _Z18fir_lowpass_kernelPKfPfS0_ii(
	.param .u64 .ptr .align 1 _Z18fir_lowpass_kernelPKfPfS0_ii_param_0,
	.param .u64 .ptr .align 1 _Z18fir_lowpass_kernelPKfPfS0_ii_param_1,
	.param .u64 .ptr .align 1 _Z18fir_lowpass_kernelPKfPfS0_ii_param_2,
	.param .u32 _Z18fir_lowpass_kernelPKfPfS0_ii_param_3,
	.param .u32 _Z18fir_lowpass_kernelPKfPfS0_ii_param_4
)
{
	.reg .pred 	%p<26>;
	.reg .b32 	%r<50>;
	.reg .b32 	%f<96>;
	.reg .b64 	%rd<47>;

	ld.param.u64 	%rd7, [_Z18fir_lowpass_kernelPKfPfS0_ii_param_0];
	ld.param.u64 	%rd6, [_Z18fir_lowpass_kernelPKfPfS0_ii_param_1];
	ld.param.u64 	%rd8, [_Z18fir_lowpass_kernelPKfPfS0_ii_param_2];
	ld.param.u32 	%r28, [_Z18fir_lowpass_kernelPKfPfS0_ii_param_3];
	ld.param.u32 	%r27, [_Z18fir_lowpass_kernelPKfPfS0_ii_param_4];
	cvta.to.global.u64 	%rd1, %rd7;
	cvta.to.global.u64 	%rd2, %rd8;
	mov.u32 	%r29, %ctaid.x;
	mov.u32 	%r30, %ntid.x;
	mov.u32 	%r31, %tid.x;
	mad.lo.s32 	%r1, %r29, %r30, %r31;
	setp.ge.s32 	%p1, %r1, %r28;
	@%p1 bra 	$L__BB0_43;
	setp.lt.s32 	%p2, %r27, 1;
	mov.f32 	%f75, 0f00000000;
	@%p2 bra 	$L__BB0_42;
	and.b32  	%r2, %r27, 7;
	setp.lt.u32 	%p3, %r27, 8;
	mov.f32 	%f75, 0f00000000;
	mov.b32 	%r48, 0;
	@%p3 bra 	$L__BB0_21;
	and.b32  	%r48, %r27, 2147483640;
	mov.f32 	%f75, 0f00000000;
	mov.b32 	%r46, 0;
$L__BB0_4:
	.pragma "nounroll";
	sub.s32 	%r5, %r1, %r46;
	setp.lt.s32 	%p4, %r5, 0;
	mul.wide.u32 	%rd9, %r46, 4;
	add.s64 	%rd3, %rd2, %rd9;
	@%p4 bra 	$L__BB0_6;
	ld.global.nc.f32 	%f42, [%rd3];
	mul.wide.u32 	%rd10, %r5, 4;
	add.s64 	%rd11, %rd1, %rd10;
	ld.global.nc.f32 	%f43, [%rd11];
	fma.rn.f32 	%f75, %f42, %f43, %f75;
$L__BB0_6:
	not.b32 	%r34, %r46;
	add.s32 	%r6, %r1, %r34;
	setp.lt.s32 	%p5, %r6, 0;
	@%p5 bra 	$L__BB0_8;
	ld.global.nc.f32 	%f44, [%rd3+4];
	mul.wide.u32 	%rd12, %r6, 4;
	add.s64 	%rd13, %rd1, %rd12;
	ld.global.nc.f32 	%f45, [%rd13];
	fma.rn.f32 	%f75, %f44, %f45, %f75;
$L__BB0_8:
	add.s32 	%r7, %r5, -2;
	setp.lt.s32 	%p6, %r7, 0;
	@%p6 bra 	$L__BB0_10;
	ld.global.nc.f32 	%f46, [%rd3+8];
	mul.wide.u32 	%rd14, %r7, 4;
	add.s64 	%rd15, %rd1, %rd14;
	ld.global.nc.f32 	%f47, [%rd15];
	fma.rn.f32 	%f75, %f46, %f47, %f75;
$L__BB0_10:
	add.s32 	%r8, %r5, -3;
	setp.lt.s32 	%p7, %r8, 0;
	@%p7 bra 	$L__BB0_12;
	ld.global.nc.f32 	%f48, [%rd3+12];
	mul.wide.u32 	%rd16, %r8, 4;
	add.s64 	%rd17, %rd1, %rd16;
	ld.global.nc.f32 	%f49, [%rd17];
	fma.rn.f32 	%f75, %f48, %f49, %f75;
$L__BB0_12:
	add.s32 	%r9, %r5, -4;
	setp.lt.s32 	%p8, %r9, 0;
	@%p8 bra 	$L__BB0_14;
	ld.global.nc.f32 	%f50, [%rd3+16];
	mul.wide.u32 	%rd18, %r9, 4;
	add.s64 	%rd19, %rd1, %rd18;
	ld.global.nc.f32 	%f51, [%rd19];
	fma.rn.f32 	%f75, %f50, %f51, %f75;
$L__BB0_14:
	add.s32 	%r10, %r5, -5;
	setp.lt.s32 	%p9, %r10, 0;
	@%p9 bra 	$L__BB0_16;
	ld.global.nc.f32 	%f52, [%rd3+20];
	mul.wide.u32 	%rd20, %r10, 4;
	add.s64 	%rd21, %rd1, %rd20;
	ld.global.nc.f32 	%f53, [%rd21];
	fma.rn.f32 	%f75, %f52, %f53, %f75;
$L__BB0_16:
	add.s32 	%r11, %r5, -6;
	setp.lt.s32 	%p10, %r11, 0;
	@%p10 bra 	$L__BB0_18;
	ld.global.nc.f32 	%f54, [%rd3+24];
	mul.wide.u32 	%rd22, %r11, 4;
	add.s64 	%rd23, %rd1, %rd22;
	ld.global.nc.f32 	%f55, [%rd23];
	fma.rn.f32 	%f75, %f54, %f55, %f75;
$L__BB0_18:
	add.s32 	%r12, %r5, -7;
	setp.lt.s32 	%p11, %r12, 0;
	@%p11 bra 	$L__BB0_20;
	ld.global.nc.f32 	%f56, [%rd3+28];
	mul.wide.u32 	%rd24, %r12, 4;
	add.s64 	%rd25, %rd1, %rd24;
	ld.global.nc.f32 	%f57, [%rd25];
	fma.rn.f32 	%f75, %f56, %f57, %f75;
$L__BB0_20:
	add.s32 	%r46, %r46, 8;
	setp.ne.s32 	%p12, %r46, %r48;
	@%p12 bra 	$L__BB0_4;
$L__BB0_21:
	setp.eq.s32 	%p13, %r2, 0;
	@%p13 bra 	$L__BB0_42;
	and.b32  	%r15, %r27, 3;
	setp.lt.u32 	%p14, %r2, 4;
	@%p14 bra 	$L__BB0_32;
	sub.s32 	%r16, %r1, %r48;
	setp.lt.s32 	%p15, %r16, 0;
	mul.wide.u32 	%rd26, %r48, 4;
	add.s64 	%rd4, %rd2, %rd26;
	@%p15 bra 	$L__BB0_25;
	ld.global.nc.f32 	%f59, [%rd4];
	mul.wide.u32 	%rd27, %r16, 4;
	add.s64 	%rd28, %rd1, %rd27;
	ld.global.nc.f32 	%f60, [%rd28];
	fma.rn.f32 	%f75, %f59, %f60, %f75;
$L__BB0_25:
	not.b32 	%r41, %r48;
	add.s32 	%r17, %r1, %r41;
	setp.lt.s32 	%p16, %r17, 0;
	@%p16 bra 	$L__BB0_27;
	ld.global.nc.f32 	%f61, [%rd4+4];
	mul.wide.u32 	%rd29, %r17, 4;
	add.s64 	%rd30, %rd1, %rd29;
	ld.global.nc.f32 	%f62, [%rd30];
	fma.rn.f32 	%f75, %f61, %f62, %f75;
$L__BB0_27:
	add.s32 	%r18, %r16, -2;
	setp.lt.s32 	%p17, %r18, 0;
	@%p17 bra 	$L__BB0_29;
	ld.global.nc.f32 	%f63, [%rd4+8];
	mul.wide.u32 	%rd31, %r18, 4;
	add.s64 	%rd32, %rd1, %rd31;
	ld.global.nc.f32 	%f64, [%rd32];
	fma.rn.f32 	%f75, %f63, %f64, %f75;
$L__BB0_29:
	add.s32 	%r19, %r16, -3;
	setp.lt.s32 	%p18, %r19, 0;
	@%p18 bra 	$L__BB0_31;
	ld.global.nc.f32 	%f65, [%rd4+12];
	mul.wide.u32 	%rd33, %r19, 4;
	add.s64 	%rd34, %rd1, %rd33;
	ld.global.nc.f32 	%f66, [%rd34];
	fma.rn.f32 	%f75, %f65, %f66, %f75;
$L__BB0_31:
	add.s32 	%r48, %r48, 4;
$L__BB0_32:
	setp.eq.s32 	%p19, %r15, 0;
	@%p19 bra 	$L__BB0_42;
	setp.eq.s32 	%p20, %r15, 1;
	@%p20 bra 	$L__BB0_39;
	sub.s32 	%r22, %r1, %r48;
	setp.lt.s32 	%p21, %r22, 0;
	mul.wide.u32 	%rd35, %r48, 4;
	add.s64 	%rd5, %rd2, %rd35;
	@%p21 bra 	$L__BB0_36;
	ld.global.nc.f32 	%f68, [%rd5];
	mul.wide.u32 	%rd36, %r22, 4;
	add.s64 	%rd37, %rd1, %rd36;
	ld.global.nc.f32 	%f69, [%rd37];
	fma.rn.f32 	%f75, %f68, %f69, %f75;
$L__BB0_36:
	not.b32 	%r44, %r48;
	add.s32 	%r23, %r1, %r44;
	setp.lt.s32 	%p22, %r23, 0;
	@%p22 bra 	$L__BB0_38;
	ld.global.nc.f32 	%f70, [%rd5+4];
	mul.wide.u32 	%rd38, %r23, 4;
	add.s64 	%rd39, %rd1, %rd38;
	ld.global.nc.f32 	%f71, [%rd39];
	fma.rn.f32 	%f75, %f70, %f71, %f75;
$L__BB0_38:
	add.s32 	%r48, %r48, 2;
$L__BB0_39:
	and.b32  	%r45, %r27, 1;
	setp.eq.b32 	%p23, %r45, 1;
	not.pred 	%p24, %p23;
	@%p24 bra 	$L__BB0_42;
	sub.s32 	%r26, %r1, %r48;
	setp.lt.s32 	%p25, %r26, 0;
	@%p25 bra 	$L__BB0_42;
	mul.wide.u32 	%rd40, %r48, 4;
	add.s64 	%rd41, %rd2, %rd40;
	ld.global.nc.f32 	%f72, [%rd41];
	mul.wide.u32 	%rd42, %r26, 4;
	add.s64 	%rd43, %rd1, %rd42;
	ld.global.nc.f32 	%f73, [%rd43];
	fma.rn.f32 	%f75, %f72, %f73, %f75;
$L__BB0_42:
	cvta.to.global.u64 	%rd44, %rd6;
	mul.wide.s32 	%rd45, %r1, 4;
	add.s64 	%rd46, %rd44, %rd45;
	st.global.f32 	[%rd46], %f75;
$L__BB0_43:
	ret;

}


// ===== COMPILED SASS (sm_100) =====

	.target	sm_100

	.elftype	@"ET_EXEC"


//--------------------- .note.nv.tkinfo           --------------------------
	.section	.note.nv.tkinfo,"",@"SHT_NOTE"
	.sectionflags	@"SHF_NOTE_NV_TKINFO"
	.tkinfo
        /*0018*/ 	.word	0x00000002
        /*0030*/ 	.string	""
        /*0030*/ 	.string	"ptxas"
        /*0030*/ 	.string	"Cuda compilation tools, release 13.0, V13.0.88"
        /*0030*/ 	.string	"Build cuda_13.0.r13.0/compiler.36424714_0"
        /*0030*/ 	.string	"-arch sm_100 -m 64 "



//--------------------- .note.nv.cuinfo           --------------------------
	.section	.note.nv.cuinfo,"",@"SHT_NOTE"
	.sectionflags	@"SHF_NOTE_NV_CUINFO"
        /*0018*/ 	.short	0x0002
        /*001a*/ 	.short	0x0064
        /*001c*/ 	.short	0x0082
	.zero		2


//--------------------- .nv.info                  --------------------------
	.section	.nv.info,"",@"SHT_CUDA_INFO"
	.align	4


	//----- nvinfo : EIATTR_REGCOUNT
	.align		4
        /*0000*/ 	.byte	0x04, 0x2f
        /*0002*/ 	.short	(.L_1 - .L_0)
	.align		4
.L_0:
        /*0004*/ 	.word	index@(_Z18fir_lowpass_kernelPKfPfS0_ii)
        /*0008*/ 	.word	0x00000020


	//----- nvinfo : EIATTR_FRAME_SIZE
	.align		4
.L_1:
        /*000c*/ 	.byte	0x04, 0x11
        /*000e*/ 	.short	(.L_3 - .L_2)
	.align		4
.L_2:
        /*0010*/ 	.word	index@(_Z18fir_lowpass_kernelPKfPfS0_ii)
        /*0014*/ 	.word	0x00000000


	//----- nvinfo : EIATTR_MIN_STACK_SIZE
	.align		4
.L_3:
        /*0018*/ 	.byte	0x04, 0x12
        /*001a*/ 	.short	(.L_5 - .L_4)
	.align		4
.L_4:
        /*001c*/ 	.word	index@(_Z18fir_lowpass_kernelPKfPfS0_ii)
        /*0020*/ 	.word	0x00000000
.L_5:


//--------------------- .nv.compat                --------------------------
	.section	.nv.compat,"",@"SHT_CUDA_COMPAT_INFO"
	.align	4
        /*0000*/ 	.byte	0x02, 0x09, 0x00, 0x00, 0x02, 0x02, 0x01, 0x00, 0x02, 0x05, 0x05, 0x00, 0x03, 0x07, 0x01, 0x01
        /*0010*/ 	.byte	0x02, 0x03, 0x00, 0x00, 0x02, 0x06, 0x01, 0x00, 0x04, 0x0b, 0x08, 0x00, 0x09, 0x00, 0x00, 0x00
        /*0020*/ 	.byte	0x00, 0x00, 0x00, 0x00


//--------------------- .nv.info._Z18fir_lowpass_kernelPKfPfS0_ii --------------------------
	.section	.nv.info._Z18fir_lowpass_kernelPKfPfS0_ii,"",@"SHT_CUDA_INFO"
	.sectionflags	@""
	.align	4


	//----- nvinfo : EIATTR_CUDA_API_VERSION
	.align		4
        /*0000*/ 	.byte	0x04, 0x37
        /*0002*/ 	.short	(.L_7 - .L_6)
.L_6:
        /*0004*/ 	.word	0x00000082


	//----- nvinfo : EIATTR_KPARAM_INFO
	.align		4
.L_7:
        /*0008*/ 	.byte	0x04, 0x17
        /*000a*/ 	.short	(.L_9 - .L_8)
.L_8:
        /*000c*/ 	.word	0x00000000
        /*0010*/ 	.short	0x0004
        /*0012*/ 	.short	0x001c
        /*0014*/ 	.byte	0x00, 0xf0, 0x11, 0x00


	//----- nvinfo : EIATTR_KPARAM_INFO
	.align		4
.L_9:
        /*0018*/ 	.byte	0x04, 0x17
        /*001a*/ 	.short	(.L_11 - .L_10)
.L_10:
        /*001c*/ 	.word	0x00000000
        /*0020*/ 	.short	0x0003
        /*0022*/ 	.short	0x0018
        /*0024*/ 	.byte	0x00, 0xf0, 0x11, 0x00


	//----- nvinfo : EIATTR_KPARAM_INFO
	.align		4
.L_11:
        /*0028*/ 	.byte	0x04, 0x17
        /*002a*/ 	.short	(.L_13 - .L_12)
.L_12:
        /*002c*/ 	.word	0x00000000
        /*0030*/ 	.short	0x0002
        /*0032*/ 	.short	0x0010
        /*0034*/ 	.byte	0x00, 0xf5, 0x21, 0x00


	//----- nvinfo : EIATTR_KPARAM_INFO
	.align		4
.L_13:
        /*0038*/ 	.byte	0x04, 0x17
        /*003a*/ 	.short	(.L_15 - .L_14)
.L_14:
        /*003c*/ 	.word	0x00000000
        /*0040*/ 	.short	0x0001
        /*0042*/ 	.short	0x0008
        /*0044*/ 	.byte	0x00, 0xf5, 0x21, 0x00


	//----- nvinfo : EIATTR_KPARAM_INFO
	.align		4
.L_15:
        /*0048*/ 	.byte	0x04, 0x17
        /*004a*/ 	.short	(.L_17 - .L_16)
.L_16:
        /*004c*/ 	.word	0x00000000
        /*0050*/ 	.short	0x0000
        /*0052*/ 	.short	0x0000
        /*0054*/ 	.byte	0x00, 0xf5, 0x21, 0x00


	//----- nvinfo : EIATTR_SPARSE_MMA_MASK
	.align		4
.L_17:
        /*0058*/ 	.byte	0x03, 0x50
        /*005a*/ 	.short	0x0000


	//----- nvinfo : EIATTR_MAXREG_COUNT
	.align		4
        /*005c*/ 	.byte	0x03, 0x1b
        /*005e*/ 	.short	0x00ff


	//----- nvinfo : EIATTR_MERCURY_ISA_VERSION
	.align		4
        /*0060*/ 	.byte	0x03, 0x5f
        /*0062*/ 	.short	0x0101


	//----- nvinfo : EIATTR_VRC_CTA_INIT_COUNT
	.align		4
        /*0064*/ 	.byte	0x02, 0x4a
	.zero		1
	.zero		1


	//----- nvinfo : EIATTR_EXIT_INSTR_OFFSETS
	.align		4
        /*0068*/ 	.byte	0x04, 0x1c
        /*006a*/ 	.short	(.L_19 - .L_18)


	//   ....[0]....
.L_18:
        /*006c*/ 	.word	0x00000070


	//   ....[1]....
        /*0070*/ 	.word	0x00000a10


	//----- nvinfo : EIATTR_CRS_STACK_SIZE
	.align		4
.L_19:
        /*0074*/ 	.byte	0x04, 0x1e
        /*0076*/ 	.short	(.L_21 - .L_20)
.L_20:
        /*0078*/ 	.word	0x00000000


	//----- nvinfo : EIATTR_CBANK_PARAM_SIZE
	.align		4
.L_21:
        /*007c*/ 	.byte	0x03, 0x19
        /*007e*/ 	.short	0x0020


	//----- nvinfo : EIATTR_PARAM_CBANK
	.align		4
        /*0080*/ 	.byte	0x04, 0x0a
        /*0082*/ 	.short	(.L_23 - .L_22)
	.align		4
.L_22:
        /*0084*/ 	.word	index@(.nv.constant0._Z18fir_lowpass_kernelPKfPfS0_ii)
        /*0088*/ 	.short	0x0380
        /*008a*/ 	.short	0x0020


	//----- nvinfo : EIATTR_SW_WAR
	.align		4
.L_23:
        /*008c*/ 	.byte	0x04, 0x36
        /*008e*/ 	.short	(.L_25 - .L_24)
.L_24:
        /*0090*/ 	.word	0x00000008
.L_25:


//--------------------- .nv.callgraph             --------------------------
	.section	.nv.callgraph,"",@"SHT_CUDA_CALLGRAPH"
	.align	4
	.sectionentsize	8
	.align		4
        /*0000*/ 	.word	0x00000000
	.align		4
        /*0004*/ 	.word	0xffffffff
	.align		4
        /*0008*/ 	.word	0x00000000
	.align		4
        /*000c*/ 	.word	0xfffffffe
	.align		4
        /*0010*/ 	.word	0x00000000
	.align		4
        /*0014*/ 	.word	0xfffffffd
	.align		4
        /*0018*/ 	.word	0x00000000
	.align		4
        /*001c*/ 	.word	0xfffffffc


//--------------------- .text._Z18fir_lowpass_kernelPKfPfS0_ii --------------------------
	.section	.text._Z18fir_lowpass_kernelPKfPfS0_ii,"ax",@progbits
	.align	128
        .global         _Z18fir_lowpass_kernelPKfPfS0_ii
        .type           _Z18fir_lowpass_kernelPKfPfS0_ii,@function
        .size           _Z18fir_lowpass_kernelPKfPfS0_ii,(.L_x_7 - _Z18fir_lowpass_kernelPKfPfS0_ii)
        .other          _Z18fir_lowpass_kernelPKfPfS0_ii,@"STO_CUDA_ENTRY STV_DEFAULT"
_Z18fir_lowpass_kernelPKfPfS0_ii:
.text._Z18fir_lowpass_kernelPKfPfS0_ii:
[----:B------:R-:W-:Y:S01]  /*0000*/  LDC R1, c[0x0][0x37c] ;  /* 0x0000df00ff017b82 */ /* 0x000fe20000000800 */
[----:B------:R-:W0:Y:S07]  /*0010*/  S2R R3, SR_TID.X ;  /* 0x0000000000037919 */ /* 0x000e2e0000002100 */
[----:B------:R-:W0:Y:S01]  /*0020*/  S2UR UR4, SR_CTAID.X ;  /* 0x00000000000479c3 */ /* 0x000e220000002500 */
[----:B------:R-:W1:Y:S07]  /*0030*/  LDCU UR5, c[0x0][0x398] ;  /* 0x00007300ff0577ac */ /* 0x000e6e0008000800 */
[----:B------:R-:W0:Y:S02]  /*0040*/  LDC R0, c[0x0][0x360] ;  /* 0x0000d800ff007b82 */ /* 0x000e240000000800 */
[----:B0-----:R-:W-:-:S05]  /*0050*/  IMAD R0, R0, UR4, R3 ;  /* 0x0000000400007c24 */ /* 0x001fca000f8e0203 */
[----:B-1----:R-:W-:-:S13]  /*0060*/  ISETP.GE.AND P0, PT, R0, UR5, PT ;  /* 0x0000000500007c0c */ /* 0x002fda000bf06270 */
[----:B------:R-:W-:Y:S05]  /*0070*/  @P0 EXIT ;  /* 0x000000000000094d */ /* 0x000fea0003800000 */
[----:B------:R-:W0:Y:S01]  /*0080*/  LDCU UR4, c[0x0][0x39c] ;  /* 0x00007380ff0477ac */ /* 0x000e220008000800 */
[----:B------:R-:W-:Y:S01]  /*0090*/  HFMA2 R2, -RZ, RZ, 0, 0 ;  /* 0x00000000ff027431 */ /* 0x000fe200000001ff */
[----:B------:R-:W1:Y:S01]  /*00a0*/  LDCU.64 UR8, c[0x0][0x358] ;  /* 0x00006b00ff0877ac */ /* 0x000e620008000a00 */
[----:B0-----:R-:W-:-:S09]  /*00b0*/  UISETP.GE.AND UP0, UPT, UR4, 0x1, UPT ;  /* 0x000000010400788c */ /* 0x001fd2000bf06270 */
[----:B-1----:R-:W-:Y:S05]  /*00c0*/  BRA.U !UP0, `(.L_x_0) ;  /* 0x0000000908447547 */ /* 0x002fea000b800000 */
[----:B------:R-:W-:Y:S01]  /*00d0*/  UISETP.GE.U32.AND UP0, UPT, UR4, 0x8, UPT ;  /* 0x000000080400788c */ /* 0x000fe2000bf06070 */
[----:B------:R-:W-:Y:S01]  /*00e0*/  CS2R R2, SRZ ;  /* 0x0000000000027805 */ /* 0x000fe2000001ff00 */
[----:B------:R-:W-:-:S04]  /*00f0*/  ULOP3.LUT UR5, UR4, 0x7, URZ, 0xc0, !UPT ;  /* 0x0000000704057892 */ /* 0x000fc8000f8ec0ff */
[----:B------:R-:W-:-:S03]  /*0100*/  UISETP.NE.AND UP1, UPT, UR5, URZ, UPT ;  /* 0x000000ff0500728c */ /* 0x000fc6000bf25270 */
[----:B------:R-:W-:Y:S08]  /*0110*/  BRA.U !UP0, `(.L_x_1) ;  /* 0x0000000508087547 */ /* 0x000ff0000b800000 */
[----:B------:R-:W-:Y:S01]  /*0120*/  ULOP3.LUT UR4, UR4, 0x7ffffff8, URZ, 0xc0, !UPT ;  /* 0x7ffffff804047892 */ /* 0x000fe2000f8ec0ff */
[----:B------:R-:W-:Y:S01]  /*0130*/  HFMA2 R5, -RZ, RZ, 0, 0 ;  /* 0x00000000ff057431 */ /* 0x000fe200000001ff */
[----:B------:R-:W-:-:S04]  /*0140*/  MOV R2, RZ ;  /* 0x000000ff00027202 */ /* 0x000fc80000000f00 */
[----:B------:R-:W-:-:S07]  /*0150*/  MOV R3, UR4 ;  /* 0x0000000400037c02 */ /* 0x000fce0008000f00 */
.L_x_2:
[----:B------:R-:W-:Y:S01]  /*0160*/  IADD3 R15, PT, PT, R0, -R5, RZ ;  /* 0x80000005000f7210 */ /* 0x000fe20007ffe0ff */
[----:B------:R-:W0:Y:S03]  /*0170*/  LDC.64 R10, c[0x0][0x390] ;  /* 0x0000e400ff0a7b82 */ /* 0x000e260000000a00 */
[----:B------:R-:W-:-:S13]  /*0180*/  ISETP.GE.AND P6, PT, R15, RZ, PT ;  /* 0x000000ff0f00720c */ /* 0x000fda0003fc6270 */
[----:B------:R-:W1:Y:S01]  /*0190*/  @P6 LDC.64 R8, c[0x0][0x380] ;  /* 0x0000e000ff086b82 */ /* 0x000e620000000a00 */
[----:B0-----:R-:W-:-:S05]  /*01a0*/  IMAD.WIDE.U32 R10, R5, 0x4, R10 ;  /* 0x00000004050a7825 */ /* 0x001fca00078e000a */
[----:B------:R-:W2:Y:S01]  /*01b0*/  @P6 LDG.E.CONSTANT R13, desc[UR8][R10.64] ;  /* 0x000000080a0d6981 */ /* 0x000ea2000c1e9900 */
[----:B-1----:R-:W-:-:S05]  /*01c0*/  @P6 IMAD.WIDE.U32 R8, R15, 0x4, R8 ;  /* 0x000000040f086825 */ /* 0x002fca00078e0008 */
[----:B------:R0:W2:Y:S01]  /*01d0*/  @P6 LDG.E.CONSTANT R12, desc[UR8][R8.64] ;  /* 0x00000008080c6981 */ /* 0x0000a2000c1e9900 */
[----:B------:R-:W-:Y:S01]  /*01e0*/  LOP3.LUT R7, RZ, R5, RZ, 0x33, !PT ;  /* 0x00000005ff077212 */ /* 0x000fe200078e33ff */
[----:B------:R-:W-:-:S03]  /*01f0*/  VIADD R29, R15, 0xfffffffe ;  /* 0xfffffffe0f1d7836 */ /* 0x000fc60000000000 */
[----:B------:R-:W-:-:S04]  /*0200*/  IADD3 R24, PT, PT, R0, R7, RZ ;  /* 0x0000000700187210 */ /* 0x000fc80007ffe0ff */
[----:B------:R-:W-:Y:S02]  /*0210*/  ISETP.GE.AND P0, PT, R24, RZ, PT ;  /* 0x000000ff1800720c */ /* 0x000fe40003f06270 */
[----:B------:R-:W-:Y:S02]  /*0220*/  IADD3 R27, PT, PT, R15, -0x3, RZ ;  /* 0xfffffffd0f1b7810 */ /* 0x000fe40007ffe0ff */
[----:B------:R-:W-:Y:S02]  /*0230*/  ISETP.GE.AND P1, PT, R29, RZ, PT ;  /* 0x000000ff1d00720c */ /* 0x000fe40003f26270 */
[----:B------:R-:W-:Y:S02]  /*0240*/  IADD3 R25, PT, PT, R15, -0x4, RZ ;  /* 0xfffffffc0f197810 */ /* 0x000fe40007ffe0ff */
[----:B------:R-:W-:Y:S02]  /*0250*/  ISETP.GE.AND P2, PT, R27, RZ, PT ;  /* 0x000000ff1b00720c */ /* 0x000fe40003f46270 */
[----:B------:R-:W-:-:S02]  /*0260*/  IADD3 R7, PT, PT, R15, -0x5, RZ ;  /* 0xfffffffb0f077810 */ /* 0x000fc40007ffe0ff */
[----:B------:R-:W-:Y:S01]  /*0270*/  ISETP.GE.AND P3, PT, R25, RZ, PT ;  /* 0x000000ff1900720c */ /* 0x000fe20003f66270 */
[----:B------:R-:W1:Y:S01]  /*0280*/  @P0 LDC.64 R20, c[0x0][0x380] ;  /* 0x0000e000ff140b82 */ /* 0x000e620000000a00 */
[----:B------:R-:W-:Y:S02]  /*0290*/  IADD3 R6, PT, PT, R15, -0x6, RZ ;  /* 0xfffffffa0f067810 */ /* 0x000fe40007ffe0ff */
[----:B------:R-:W-:Y:S01]  /*02a0*/  ISETP.GE.AND P4, PT, R7, RZ, PT ;  /* 0x000000ff0700720c */ /* 0x000fe20003f86270 */
[----:B------:R-:W-:Y:S01]  /*02b0*/  VIADD R4, R15, 0xfffffff9 ;  /* 0xfffffff90f047836 */ /* 0x000fe20000000000 */
[----:B------:R-:W-:-:S03]  /*02c0*/  ISETP.GE.AND P5, PT, R6, RZ, PT ;  /* 0x000000ff0600720c */ /* 0x000fc60003fa6270 */
[----:B------:R-:W3:Y:S08]  /*02d0*/  @P1 LDC.64 R22, c[0x0][0x380] ;  /* 0x0000e000ff161b82 */ /* 0x000ef00000000a00 */
[----:B0-----:R-:W0:Y:S08]  /*02e0*/  @P2 LDC.64 R8, c[0x0][0x380] ;  /* 0x0000e000ff082b82 */ /* 0x001e300000000a00 */
[----:B------:R-:W4:Y:S08]  /*02f0*/  @P3 LDC.64 R18, c[0x0][0x380] ;  /* 0x0000e000ff123b82 */ /* 0x000f300000000a00 */
[----:B------:R-:W5:Y:S01]  /*0300*/  @P4 LDC.64 R16, c[0x0][0x380] ;  /* 0x0000e000ff104b82 */ /* 0x000f620000000a00 */
[----:B-1----:R-:W-:-:S07]  /*0310*/  @P0 IMAD.WIDE.U32 R20, R24, 0x4, R20 ;  /* 0x0000000418140825 */ /* 0x002fce00078e0014 */
[----:B------:R-:W1:Y:S01]  /*0320*/  @P5 LDC.64 R14, c[0x0][0x380] ;  /* 0x0000e000ff0e5b82 */ /* 0x000e620000000a00 */
[----:B---3--:R-:W-:Y:S01]  /*0330*/  @P1 IMAD.WIDE.U32 R22, R29, 0x4, R22 ;  /* 0x000000041d161825 */ /* 0x008fe200078e0016 */
[----:B------:R-:W3:Y:S04]  /*0340*/  @P0 LDG.E.CONSTANT R20, desc[UR8][R20.64] ;  /* 0x0000000814140981 */ /* 0x000ee8000c1e9900 */
[----:B------:R-:W3:Y:S01]  /*0350*/  @P0 LDG.E.CONSTANT R29, desc[UR8][R10.64+0x4] ;  /* 0x000004080a1d0981 */ /* 0x000ee2000c1e9900 */
[----:B0-----:R-:W-:-:S03]  /*0360*/  @P2 IMAD.WIDE.U32 R8, R27, 0x4, R8 ;  /* 0x000000041b082825 */ /* 0x001fc600078e0008 */
[----:B------:R-:W3:Y:S01]  /*0370*/  @P1 LDG.E.CONSTANT R22, desc[UR8][R22.64] ;  /* 0x0000000816161981 */ /* 0x000ee2000c1e9900 */
[----:B----4-:R-:W-:-:S03]  /*0380*/  @P3 IMAD.WIDE.U32 R18, R25, 0x4, R18 ;  /* 0x0000000419123825 */ /* 0x010fc600078e0012 */
[----:B------:R-:W4:Y:S01]  /*0390*/  @P1 LDG.E.CONSTANT R27, desc[UR8][R10.64+0x8] ;  /* 0x000008080a1b1981 */ /* 0x000f22000c1e9900 */
[----:B-----5:R-:W-:-:S03]  /*03a0*/  @P4 IMAD.WIDE.U32 R16, R7, 0x4, R16 ;  /* 0x0000000407104825 */ /* 0x020fc600078e0010 */
[----:B------:R-:W5:Y:S04]  /*03b0*/  @P2 LDG.E.CONSTANT R8, desc[UR8][R8.64] ;  /* 0x0000000808082981 */ /* 0x000f68000c1e9900 */
[----:B------:R-:W5:Y:S01]  /*03c0*/  @P2 LDG.E.CONSTANT R25, desc[UR8][R10.64+0xc] ;  /* 0x00000c080a192981 */ /* 0x000f62000c1e9900 */
[----:B-1----:R-:W-:-:S03]  /*03d0*/  @P5 IMAD.WIDE.U32 R14, R6, 0x4, R14 ;  /* 0x00000004060e5825 */ /* 0x002fc600078e000e */
[----:B------:R-:W5:Y:S04]  /*03e0*/  @P3 LDG.E.CONSTANT R18, desc[UR8][R18.64] ;  /* 0x0000000812123981 */ /* 0x000f68000c1e9900 */
[----:B------:R-:W5:Y:S04]  /*03f0*/  @P3 LDG.E.CONSTANT R7, desc[UR8][R10.64+0x10] ;  /* 0x000010080a073981 */ /* 0x000f68000c1e9900 */
[----:B------:R-:W5:Y:S04]  /*0400*/  @P4 LDG.E.CONSTANT R16, desc[UR8][R16.64] ;  /* 0x0000000810104981 */ /* 0x000f68000c1e9900 */
[----:B------:R-:W5:Y:S04]  /*0410*/  @P4 LDG.E.CONSTANT R21, desc[UR8][R10.64+0x14] ;  /* 0x000014080a154981 */ /* 0x000f68000c1e9900 */
[----:B------:R-:W5:Y:S04]  /*0420*/  @P5 LDG.E.CONSTANT R14, desc[UR8][R14.64] ;  /* 0x000000080e0e5981 */ /* 0x000f68000c1e9900 */
[----:B------:R-:W5:Y:S01]  /*0430*/  @P5 LDG.E.CONSTANT R23, desc[UR8][R10.64+0x18] ;  /* 0x000018080a175981 */ /* 0x000f62000c1e9900 */
[----:B--2---:R-:W-:Y:S01]  /*0440*/  @P6 FFMA R2, R13, R12, R2 ;  /* 0x0000000c0d026223 */ /* 0x004fe20000000002 */
[----:B------:R-:W-:-:S13]  /*0450*/  ISETP.GE.AND P6, PT, R4, RZ, PT ;  /* 0x000000ff0400720c */ /* 0x000fda0003fc6270 */
[----:B------:R-:W0:Y:S01]  /*0460*/  @P6 LDC.64 R12, c[0x0][0x380] ;  /* 0x0000e000ff0c6b82 */ /* 0x000e220000000a00 */
[----:B------:R-:W2:Y:S01]  /*0470*/  @P6 LDG.E.CONSTANT R9, desc[UR8][R10.64+0x1c] ;  /* 0x00001c080a096981 */ /* 0x000ea2000c1e9900 */
[----:B0-----:R-:W-:-:S06]  /*0480*/  @P6 IMAD.WIDE.U32 R12, R4, 0x4, R12 ;  /* 0x00000004040c6825 */ /* 0x001fcc00078e000c */
[----:B------:R-:W2:Y:S01]  /*0490*/  @P6 LDG.E.CONSTANT R12, desc[UR8][R12.64] ;  /* 0x000000080c0c6981 */ /* 0x000ea2000c1e9900 */
[----:B------:R-:W-:Y:S01]  /*04a0*/  IADD3 R5, PT, PT, R5, 0x8, RZ ;  /* 0x0000000805057810 */ /* 0x000fe20007ffe0ff */
[----:B---3--:R-:W-:-:S03]  /*04b0*/  @P0 FFMA R2, R29, R20, R2 ;  /* 0x000000141d020223 */ /* 0x008fc60000000002 */
[----:B------:R-:W-:Y:S01]  /*04c0*/  ISETP.NE.AND P0, PT, R5, R3, PT ;  /* 0x000000030500720c */ /* 0x000fe20003f05270 */
[----:B----4-:R-:W-:-:S04]  /*04d0*/  @P1 FFMA R2, R27, R22, R2 ;  /* 0x000000161b021223 */ /* 0x010fc80000000002 */
[----:B-----5:R-:W-:-:S04]  /*04e0*/  @P2 FFMA R2, R25, R8, R2 ;  /* 0x0000000819022223 */ /* 0x020fc80000000002 */
[----:B------:R-:W-:-:S04]  /*04f0*/  @P3 FFMA R2, R7, R18, R2 ;  /* 0x0000001207023223 */ /* 0x000fc80000000002 */
[----:B------:R-:W-:-:S04]  /*0500*/  @P4 FFMA R2, R21, R16, R2 ;  /* 0x0000001015024223 */ /* 0x000fc80000000002 */
[----:B------:R-:W-:-:S04]  /*0510*/  @P5 FFMA R2, R23, R14, R2 ;  /* 0x0000000e17025223 */ /* 0x000fc80000000002 */
[----:B--2---:R-:W-:Y:S01]  /*0520*/  @P6 FFMA R2, R9, R12, R2 ;  /* 0x0000000c09026223 */ /* 0x004fe20000000002 */
[----:B------:R-:W-:Y:S06]  /*0530*/  @P0 BRA `(.L_x_2) ;  /* 0xfffffffc00080947 */ /* 0x000fec000383ffff */
.L_x_1:
[----:B------:R-:W-:Y:S05]  /*0540*/  BRA.U !UP1, `(.L_x_0) ;  /* 0x0000000509247547 */ /* 0x000fea000b800000 */
[----:B------:R-:W0:Y:S01]  /*0550*/  LDCU UR4, c[0x0][0x39c] ;  /* 0x00007380ff0477ac */ /* 0x000e220008000800 */
[----:B------:R-:W-:Y:S02]  /*0560*/  UISETP.GE.U32.AND UP0, UPT, UR5, 0x4, UPT ;  /* 0x000000040500788c */ /* 0x000fe4000bf06070 */
[----:B0-----:R-:W-:-:S04]  /*0570*/  ULOP3.LUT UR6, UR4, 0x3, URZ, 0xc0, !UPT ;  /* 0x0000000304067892 */ /* 0x001fc8000f8ec0ff */
[----:B------:R-:W-:-:S03]  /*0580*/  UISETP.NE.AND UP1, UPT, UR6, URZ, UPT ;  /* 0x000000ff0600728c */ /* 0x000fc6000bf25270 */
[----:B------:R-:W-:Y:S08]  /*0590*/  BRA.U !UP0, `(.L_x_3) ;  /* 0x0000000108807547 */ /* 0x000ff0000b800000 */
[CC--:B------:R-:W-:Y:S01]  /*05a0*/  IADD3 R17, PT, PT, R0.reuse, -R3.reuse, RZ ;  /* 0x8000000300117210 */ /* 0x0c0fe20007ffe0ff */
[----:B------:R-:W0:Y:S01]  /*05b0*/  LDC.64 R6, c[0x0][0x390] ;  /* 0x0000e400ff067b82 */ /* 0x000e220000000a00 */
[----:B------:R-:W-:Y:S02]  /*05c0*/  LOP3.LUT R5, RZ, R3, RZ, 0x33, !PT ;  /* 0x00000003ff057212 */ /* 0x000fe400078e33ff */
[C---:B------:R-:W-:Y:S01]  /*05d0*/  ISETP.GE.AND P0, PT, R17.reuse, RZ, PT ;  /* 0x000000ff1100720c */ /* 0x040fe20003f06270 */
[C---:B------:R-:W-:Y:S01]  /*05e0*/  VIADD R11, R17.reuse, 0xfffffffd ;  /* 0xfffffffd110b7836 */ /* 0x040fe20000000000 */
[----:B------:R-:W-:Y:S02]  /*05f0*/  IADD3 R19, PT, PT, R0, R5, RZ ;  /* 0x0000000500137210 */ /* 0x000fe40007ffe0ff */
[----:B------:R-:W-:Y:S02]  /*0600*/  IADD3 R21, PT, PT, R17, -0x2, RZ ;  /* 0xfffffffe11157810 */ /* 0x000fe40007ffe0ff */
[----:B------:R-:W-:-:S02]  /*0610*/  ISETP.GE.AND P1, PT, R19, RZ, PT ;  /* 0x000000ff1300720c */ /* 0x000fc40003f26270 */
[----:B------:R-:W-:Y:S02]  /*0620*/  ISETP.GE.AND P2, PT, R21, RZ, PT ;  /* 0x000000ff1500720c */ /* 0x000fe40003f46270 */
[----:B------:R-:W-:-:S03]  /*0630*/  ISETP.GE.AND P3, PT, R11, RZ, PT ;  /* 0x000000ff0b00720c */ /* 0x000fc60003f66270 */
[----:B------:R-:W1:Y:S08]  /*0640*/  @P0 LDC.64 R12, c[0x0][0x380] ;  /* 0x0000e000ff0c0b82 */ /* 0x000e700000000a00 */
[----:B------:R-:W2:Y:S01]  /*0650*/  @P1 LDC.64 R14, c[0x0][0x380] ;  /* 0x0000e000ff0e1b82 */ /* 0x000ea20000000a00 */
[----:B0-----:R-:W-:-:S07]  /*0660*/  IMAD.WIDE.U32 R6, R3, 0x4, R6 ;  /* 0x0000000403067825 */ /* 0x001fce00078e0006 */
[----:B------:R-:W0:Y:S08]  /*0670*/  @P2 LDC.64 R8, c[0x0][0x380] ;  /* 0x0000e000ff082b82 */ /* 0x000e300000000a00 */
[----:B------:R-:W3:Y:S01]  /*0680*/  @P3 LDC.64 R4, c[0x0][0x380] ;  /* 0x0000e000ff043b82 */ /* 0x000ee20000000a00 */
[----:B-1----:R-:W-:Y:S02]  /*0690*/  @P0 IMAD.WIDE.U32 R12, R17, 0x4, R12 ;  /* 0x00000004110c0825 */ /* 0x002fe400078e000c */
[----:B------:R-:W4:Y:S04]  /*06a0*/  @P0 LDG.E.CONSTANT R17, desc[UR8][R6.64] ;  /* 0x0000000806110981 */ /* 0x000f28000c1e9900 */
[----:B------:R-:W4:Y:S01]  /*06b0*/  @P0 LDG.E.CONSTANT R12, desc[UR8][R12.64] ;  /* 0x000000080c0c0981 */ /* 0x000f22000c1e9900 */
[----:B--2---:R-:W-:-:S03]  /*06c0*/  @P1 IMAD.WIDE.U32 R14, R19, 0x4, R14 ;  /* 0x00000004130e1825 */ /* 0x004fc600078e000e */
[----:B------:R-:W2:Y:S04]  /*06d0*/  @P1 LDG.E.CONSTANT R19, desc[UR8][R6.64+0x4] ;  /* 0x0000040806131981 */ /* 0x000ea8000c1e9900 */
[----:B------:R-:W2:Y:S01]  /*06e0*/  @P1 LDG.E.CONSTANT R14, desc[UR8][R14.64] ;  /* 0x000000080e0e1981 */ /* 0x000ea2000c1e9900 */
[----:B0-----:R-:W-:-:S03]  /*06f0*/  @P2 IMAD.WIDE.U32 R8, R21, 0x4, R8 ;  /* 0x0000000415082825 */ /* 0x001fc600078e0008 */
[----:B------:R-:W5:Y:S04]  /*0700*/  @P3 LDG.E.CONSTANT R21, desc[UR8][R6.64+0xc] ;  /* 0x00000c0806153981 */ /* 0x000f68000c1e9900 */
[----:B------:R-:W5:Y:S01]  /*0710*/  @P2 LDG.E.CONSTANT R8, desc[UR8][R8.64] ;  /* 0x0000000808082981 */ /* 0x000f62000c1e9900 */
[----:B---3--:R-:W-:-:S03]  /*0720*/  @P3 IMAD.WIDE.U32 R4, R11, 0x4, R4 ;  /* 0x000000040b043825 */ /* 0x008fc600078e0004 */
[----:B------:R-:W5:Y:S04]  /*0730*/  @P2 LDG.E.CONSTANT R11, desc[UR8][R6.64+0x8] ;  /* 0x00000808060b2981 */ /* 0x000f68000c1e9900 */
[----:B------:R-:W3:Y:S01]  /*0740*/  @P3 LDG.E.CONSTANT R4, desc[UR8][R4.64] ;  /* 0x0000000804043981 */ /* 0x000ee2000c1e9900 */
[----:B------:R-:W-:Y:S01]  /*0750*/  IADD3 R3, PT, PT, R3, 0x4, RZ ;  /* 0x0000000403037810 */ /* 0x000fe20007ffe0ff */
[----:B----4-:R-:W-:-:S04]  /*0760*/  @P0 FFMA R2, R17, R12, R2 ;  /* 0x0000000c11020223 */ /* 0x010fc80000000002 */
[----:B--2---:R-:W-:-:S04]  /*0770*/  @P1 FFMA R2, R19, R14, R2 ;  /* 0x0000000e13021223 */ /* 0x004fc80000000002 */
[----:B-----5:R-:W-:-:S04]  /*0780*/  @P2 FFMA R2, R11, R8, R2 ;  /* 0x000000080b022223 */ /* 0x020fc80000000002 */
[----:B---3--:R-:W-:-:S07]  /*0790*/  @P3 FFMA R2, R21, R4, R2 ;  /* 0x0000000415023223 */ /* 0x008fce0000000002 */
.L_x_3:
[----:B------:R-:W-:Y:S05]  /*07a0*/  BRA.U !UP1, `(.L_x_0) ;  /* 0x00000001098c7547 */ /* 0x000fea000b800000 */
[----:B------:R-:W-:Y:S02]  /*07b0*/  UISETP.NE.AND UP0, UPT, UR6, 0x1, UPT ;  /* 0x000000010600788c */ /* 0x000fe4000bf05270 */
[----:B------:R-:W-:-:S04]  /*07c0*/  ULOP3.LUT UR4, UR4, 0x1, URZ, 0xc0, !UPT ;  /* 0x0000000104047892 */ /* 0x000fc8000f8ec0ff */
[----:B------:R-:W-:-:S03]  /*07d0*/  UISETP.NE.U32.AND UP1, UPT, UR4, 0x1, UPT ;  /* 0x000000010400788c */ /* 0x000fc6000bf25070 */
[----:B------:R-:W-:Y:S08]  /*07e0*/  BRA.U !UP0, `(.L_x_4) ;  /* 0x0000000108487547 */ /* 0x000ff0000b800000 */
[CC--:B------:R-:W-:Y:S02]  /*07f0*/  IADD3 R13, PT, PT, R0.reuse, -R3.reuse, RZ ;  /* 0x80000003000d7210 */ /* 0x0c0fe40007ffe0ff */
[----:B------:R-:W-:Y:S02]  /*0800*/  LOP3.LUT R5, RZ, R3, RZ, 0x33, !PT ;  /* 0x00000003ff057212 */ /* 0x000fe400078e33ff */
[----:B------:R-:W-:Y:S02]  /*0810*/  ISETP.GE.AND P0, PT, R13, RZ, PT ;  /* 0x000000ff0d00720c */ /* 0x000fe40003f06270 */
[----:B------:R-:W-:Y:S02]  /*0820*/  IADD3 R15, PT, PT, R0, R5, RZ ;  /* 0x00000005000f7210 */ /* 0x000fe40007ffe0ff */
[----:B------:R-:W0:Y:S02]  /*0830*/  LDC.64 R4, c[0x0][0x390] ;  /* 0x0000e400ff047b82 */ /* 0x000e240000000a00 */
[----:B------:R-:W-:-:S07]  /*0840*/  ISETP.GE.AND P1, PT, R15, RZ, PT ;  /* 0x000000ff0f00720c */ /* 0x000fce0003f26270 */
[----:B------:R-:W1:Y:S08]  /*0850*/  @P0 LDC.64 R6, c[0x0][0x380] ;  /* 0x0000e000ff060b82 */ /* 0x000e700000000a00 */
[----:B------:R-:W2:Y:S01]  /*0860*/  @P1 LDC.64 R10, c[0x0][0x380] ;  /* 0x0000e000ff0a1b82 */ /* 0x000ea20000000a00 */
[----:B0-----:R-:W-:-:S04]  /*0870*/  IMAD.WIDE.U32 R8, R3, 0x4, R4 ;  /* 0x0000000403087825 */ /* 0x001fc800078e0004 */
[----:B-1----:R-:W-:Y:S02]  /*0880*/  @P0 IMAD.WIDE.U32 R4, R13, 0x4, R6 ;  /* 0x000000040d040825 */ /* 0x002fe400078e0006 */
[----:B------:R-:W3:Y:S04]  /*0890*/  @P0 LDG.E.CONSTANT R13, desc[UR8][R8.64] ;  /* 0x00000008080d0981 */ /* 0x000ee8000c1e9900 */
[----:B------:R-:W3:Y:S01]  /*08a0*/  @P0 LDG.E.CONSTANT R4, desc[UR8][R4.64] ;  /* 0x0000000804040981 */ /* 0x000ee2000c1e9900 */
[----:B--2---:R-:W-:-:S03]  /*08b0*/  @P1 IMAD.WIDE.U32 R6, R15, 0x4, R10 ;  /* 0x000000040f061825 */ /* 0x004fc600078e000a */
[----:B------:R-:W2:Y:S04]  /*08c0*/  @P1 LDG.E.CONSTANT R11, desc[UR8][R8.64+0x4] ;  /* 0x00000408080b1981 */ /* 0x000ea8000c1e9900 */
[----:B------:R-:W2:Y:S01]  /*08d0*/  @P1 LDG.E.CONSTANT R6, desc[UR8][R6.64] ;  /* 0x0000000806061981 */ /* 0x000ea2000c1e9900 */
[----:B------:R-:W-:Y:S01]  /*08e0*/  IADD3 R3, PT, PT, R3, 0x2, RZ ;  /* 0x0000000203037810 */ /* 0x000fe20007ffe0ff */
[----:B---3--:R-:W-:-:S04]  /*08f0*/  @P0 FFMA R2, R13, R4, R2 ;  /* 0x000000040d020223 */ /* 0x008fc80000000002 */
[----:B--2---:R-:W-:-:S07]  /*0900*/  @P1 FFMA R2, R11, R6, R2 ;  /* 0x000000060b021223 */ /* 0x004fce0000000002 */
.L_x_4:
[----:B------:R-:W-:Y:S05]  /*0910*/  BRA.U UP1, `(.L_x_0) ;  /* 0x0000000101307547 */ /* 0x000fea000b800000 */
[----:B------:R-:W-:Y:S01]  /*0920*/  IADD3 R9, PT, PT, R0, -R3, RZ ;  /* 0x8000000300097210 */ /* 0x000fe20007ffe0ff */
[----:B------:R-:W-:Y:S03]  /*0930*/  BSSY.RECONVERGENT B0, `(.L_x_0) ;  /* 0x000000a000007945 */ /* 0x000fe60003800200 */
[----:B------:R-:W-:-:S13]  /*0940*/  ISETP.GE.AND P0, PT, R9, RZ, PT ;  /* 0x000000ff0900720c */ /* 0x000fda0003f06270 */
[----:B------:R-:W-:Y:S05]  /*0950*/  @!P0 BRA `(.L_x_5) ;  /* 0x00000000001c8947 */ /* 0x000fea0003800000 */
[----:B------:R-:W0:Y:S08]  /*0960*/  LDC.64 R4, c[0x0][0x390] ;  /* 0x0000e400ff047b82 */ /* 0x000e300000000a00 */
[----:B------:R-:W1:Y:S01]  /*0970*/  LDC.64 R6, c[0x0][0x380] ;  /* 0x0000e000ff067b82 */ /* 0x000e620000000a00 */
[----:B0-----:R-:W-:-:S06]  /*0980*/  IMAD.WIDE.U32 R4, R3, 0x4, R4 ;  /* 0x0000000403047825 */ /* 0x001fcc00078e0004 */
[----:B------:R-:W2:Y:S01]  /*0990*/  LDG.E.CONSTANT R5, desc[UR8][R4.64] ;  /* 0x0000000804057981 */ /* 0x000ea2000c1e9900 */
[----:B-1----:R-:W-:-:S06]  /*09a0*/  IMAD.WIDE.U32 R6, R9, 0x4, R6 ;  /* 0x0000000409067825 */ /* 0x002fcc00078e0006 */
[----:B------:R-:W2:Y:S02]  /*09b0*/  LDG.E.CONSTANT R6, desc[UR8][R6.64] ;  /* 0x0000000806067981 */ /* 0x000ea4000c1e9900 */
[----:B--2---:R-:W-:-:S07]  /*09c0*/  FFMA R2, R5, R6, R2 ;  /* 0x0000000605027223 */ /* 0x004fce0000000002 */
.L_x_5:
[----:B------:R-:W-:Y:S05]  /*09d0*/  BSYNC.RECONVERGENT B0 ;  /* 0x0000000000007941 */ /* 0x000fea0003800200 */
.L_x_0:
[----:B------:R-:W0:Y:S02]  /*09e0*/  LDC.64 R4, c[0x0][0x388] ;  /* 0x0000e200ff047b82 */ /* 0x000e240000000a00 */
[----:B0-----:R-:W-:-:S05]  /*09f0*/  IMAD.WIDE R4, R0, 0x4, R4 ;  /* 0x0000000400047825 */ /* 0x001fca00078e0204 */
[----:B------:R-:W-:Y:S01]  /*0a00*/  STG.E desc[UR8][R4.64], R2 ;  /* 0x0000000204007986 */ /* 0x000fe2000c101908 */
[----:B------:R-:W-:Y:S05]  /*0a10*/  EXIT ;  /* 0x000000000000794d */ /* 0x000fea0003800000 */
.L_x_6:
[----:B------:R-:W-:-:S00]  /*0a20*/  BRA `(.L_x_6) ;  /* 0xfffffffc00fc7947 */ /* 0x000fc0000383ffff */
[----:B------:R-:W-:-:S00]  /*0a30*/  NOP ;  /* 0x0000000000007918 */ /* 0x000fc00000000000 */
        /* <DEDUP_REMOVED lines=12> */
.L_x_7:


//--------------------- .nv.shared.reserved.0     --------------------------
	.section	.nv.shared.reserved.0,"aw",@nobits
	.weak		__nv_reservedSMEM_offset_0_alias
	.size		__nv_reservedSMEM_offset_0_alias, 0, 64
	.other		__nv_reservedSMEM_offset_0_alias,@"STO_CUDA_RESERVED_SHARED STV_DEFAULT"
__nv_reservedSMEM_offset_0_alias:
	.zero		0
	.zero		64


//--------------------- .nv.constant0._Z18fir_lowpass_kernelPKfPfS0_ii --------------------------
	.section	.nv.constant0._Z18fir_lowpass_kernelPKfPfS0_ii,"a",@progbits
	.sectionflags	@""
	.align	4
.nv.constant0._Z18fir_lowpass_kernelPKfPfS0_ii:
	.zero		928


//--------------------- SYMBOLS --------------------------

	.type		.nv.reservedSmem.offset0,@object
	.size		.nv.reservedSmem.offset0,0x4
